//
// Generated by NVIDIA NVVM Compiler
//
// Compiler Build ID: CL-36424714
// Cuda compilation tools, release 13.0, V13.0.88
// Based on NVVM 20.0.0
//

.version 9.0
.target sm_100
.address_size 64

	// .globl	_Z10matrix_mulPiS_S_i

.visible .entry _Z10matrix_mulPiS_S_i(
	.param .u64 .ptr .align 1 _Z10matrix_mulPiS_S_i_param_0,
	.param .u64 .ptr .align 1 _Z10matrix_mulPiS_S_i_param_1,
	.param .u64 .ptr .align 1 _Z10matrix_mulPiS_S_i_param_2,
	.param .u32 _Z10matrix_mulPiS_S_i_param_3
)
{
	.reg .pred 	%p<10>;
	.reg .b32 	%r<105>;
	.reg .b64 	%rd<53>;

	ld.param.u64 	%rd11, [_Z10matrix_mulPiS_S_i_param_0];
	ld.param.u64 	%rd12, [_Z10matrix_mulPiS_S_i_param_1];
	ld.param.u32 	%r32, [_Z10matrix_mulPiS_S_i_param_3];
	cvta.to.global.u64 	%rd1, %rd12;
	cvta.to.global.u64 	%rd2, %rd11;
	mov.u32 	%r34, %tid.x;
	mov.u32 	%r35, %ctaid.x;
	mov.u32 	%r36, %ntid.x;
	mad.lo.s32 	%r1, %r35, %r36, %r34;
	rem.s32 	%r2, %r1, %r32;
	sub.s32 	%r91, %r1, %r2;
	setp.lt.s32 	%p1, %r32, 1;
	mov.b32 	%r104, 0;
	@%p1 bra 	$L__BB0_12;
	and.b32  	%r4, %r32, 7;
	setp.lt.u32 	%p2, %r32, 8;
	mov.b32 	%r99, 0;
	mov.u32 	%r104, %r99;
	@%p2 bra 	$L__BB0_4;
	and.b32  	%r99, %r32, 2147483640;
	neg.s32 	%r93, %r99;
	mul.wide.u32 	%rd13, %r32, 4;
	add.s64 	%rd3, %rd1, %rd13;
	mul.wide.u32 	%rd14, %r32, 8;
	add.s64 	%rd4, %rd1, %rd14;
	mul.wide.u32 	%rd15, %r32, 12;
	add.s64 	%rd5, %rd1, %rd15;
	mul.wide.u32 	%rd16, %r32, 16;
	add.s64 	%rd6, %rd1, %rd16;
	mul.wide.u32 	%rd17, %r32, 20;
	add.s64 	%rd7, %rd1, %rd17;
	mul.wide.u32 	%rd18, %r32, 24;
	add.s64 	%rd8, %rd1, %rd18;
	mul.wide.u32 	%rd19, %r32, 28;
	add.s64 	%rd9, %rd1, %rd19;
	mov.b32 	%r104, 0;
	mov.u32 	%r92, %r2;
$L__BB0_3:
	.pragma "nounroll";
	mul.wide.s32 	%rd20, %r92, 4;
	add.s64 	%rd21, %rd3, %rd20;
	add.s64 	%rd22, %rd4, %rd20;
	add.s64 	%rd23, %rd5, %rd20;
	add.s64 	%rd24, %rd6, %rd20;
	add.s64 	%rd25, %rd7, %rd20;
	add.s64 	%rd26, %rd8, %rd20;
	add.s64 	%rd27, %rd9, %rd20;
	add.s64 	%rd28, %rd1, %rd20;
	mul.wide.s32 	%rd29, %r91, 4;
	add.s64 	%rd30, %rd2, %rd29;
	ld.global.u32 	%r40, [%rd30];
	ld.global.u32 	%r41, [%rd28];
	mad.lo.s32 	%r42, %r41, %r40, %r104;
	ld.global.u32 	%r43, [%rd30+4];
	ld.global.u32 	%r44, [%rd21];
	mad.lo.s32 	%r45, %r44, %r43, %r42;
	ld.global.u32 	%r46, [%rd30+8];
	ld.global.u32 	%r47, [%rd22];
	mad.lo.s32 	%r48, %r47, %r46, %r45;
	ld.global.u32 	%r49, [%rd30+12];
	ld.global.u32 	%r50, [%rd23];
	mad.lo.s32 	%r51, %r50, %r49, %r48;
	ld.global.u32 	%r52, [%rd30+16];
	ld.global.u32 	%r53, [%rd24];
	mad.lo.s32 	%r54, %r53, %r52, %r51;
	ld.global.u32 	%r55, [%rd30+20];
	ld.global.u32 	%r56, [%rd25];
	mad.lo.s32 	%r57, %r56, %r55, %r54;
	ld.global.u32 	%r58, [%rd30+24];
	ld.global.u32 	%r59, [%rd26];
	mad.lo.s32 	%r60, %r59, %r58, %r57;
	ld.global.u32 	%r61, [%rd30+28];
	ld.global.u32 	%r62, [%rd27];
	mad.lo.s32 	%r104, %r62, %r61, %r60;
	add.s32 	%r93, %r93, 8;
	shl.b32 	%r63, %r32, 3;
	add.s32 	%r92, %r92, %r63;
	add.s32 	%r91, %r91, 8;
	setp.ne.s32 	%p3, %r93, 0;
	@%p3 bra 	$L__BB0_3;
$L__BB0_4:
	setp.eq.s32 	%p4, %r4, 0;
	@%p4 bra 	$L__BB0_12;
	sub.s32 	%r18, %r1, %r2;
	and.b32  	%r19, %r32, 3;
	setp.lt.u32 	%p5, %r4, 4;
	@%p5 bra 	$L__BB0_7;
	add.s32 	%r65, %r18, %r99;
	mul.wide.s32 	%rd31, %r65, 4;
	add.s64 	%rd32, %rd2, %rd31;
	ld.global.u32 	%r66, [%rd32];
	mad.lo.s32 	%r67, %r99, %r32, %r2;
	mul.wide.s32 	%rd33, %r67, 4;
	add.s64 	%rd34, %rd1, %rd33;
	ld.global.u32 	%r68, [%rd34];
	mad.lo.s32 	%r69, %r68, %r66, %r104;
	ld.global.u32 	%r70, [%rd32+4];
	mul.wide.u32 	%rd35, %r32, 4;
	add.s64 	%rd36, %rd34, %rd35;
	ld.global.u32 	%r71, [%rd36];
	mad.lo.s32 	%r72, %r71, %r70, %r69;
	ld.global.u32 	%r73, [%rd32+8];
	add.s64 	%rd37, %rd36, %rd35;
	ld.global.u32 	%r74, [%rd37];
	mad.lo.s32 	%r75, %r74, %r73, %r72;
	ld.global.u32 	%r76, [%rd32+12];
	add.s64 	%rd38, %rd37, %rd35;
	ld.global.u32 	%r77, [%rd38];
	mad.lo.s32 	%r104, %r77, %r76, %r75;
	add.s32 	%r99, %r99, 4;
$L__BB0_7:
	setp.eq.s32 	%p6, %r19, 0;
	@%p6 bra 	$L__BB0_12;
	setp.eq.s32 	%p7, %r19, 1;
	@%p7 bra 	$L__BB0_10;
	add.s32 	%r79, %r18, %r99;
	mul.wide.s32 	%rd39, %r79, 4;
	add.s64 	%rd40, %rd2, %rd39;
	ld.global.u32 	%r80, [%rd40];
	mad.lo.s32 	%r81, %r99, %r32, %r2;
	mul.wide.s32 	%rd41, %r81, 4;
	add.s64 	%rd42, %rd1, %rd41;
	ld.global.u32 	%r82, [%rd42];
	mad.lo.s32 	%r83, %r82, %r80, %r104;
	ld.global.u32 	%r84, [%rd40+4];
	mul.wide.u32 	%rd43, %r32, 4;
	add.s64 	%rd44, %rd42, %rd43;
	ld.global.u32 	%r85, [%rd44];
	mad.lo.s32 	%r104, %r85, %r84, %r83;
	add.s32 	%r99, %r99, 2;
$L__BB0_10:
	and.b32  	%r86, %r32, 1;
	setp.eq.b32 	%p8, %r86, 1;
	not.pred 	%p9, %p8;
	@%p9 bra 	$L__BB0_12;
	add.s32 	%r87, %r18, %r99;
	mul.wide.s32 	%rd45, %r87, 4;
	add.s64 	%rd46, %rd2, %rd45;
	ld.global.u32 	%r88, [%rd46];
	mad.lo.s32 	%r89, %r99, %r32, %r2;
	mul.wide.s32 	%rd47, %r89, 4;
	add.s64 	%rd48, %rd1, %rd47;
	ld.global.u32 	%r90, [%rd48];
	mad.lo.s32 	%r104, %r90, %r88, %r104;
$L__BB0_12:
	ld.param.u64 	%rd52, [_Z10matrix_mulPiS_S_i_param_2];
	cvta.to.global.u64 	%rd49, %rd52;
	mul.wide.s32 	%rd50, %r1, 4;
	add.s64 	%rd51, %rd49, %rd50;
	st.global.u32 	[%rd51], %r104;
	ret;

}


// ===== COMPILED SASS (sm_100) =====

	.target	sm_100

	.elftype	@"ET_EXEC"


//--------------------- .note.nv.tkinfo           --------------------------
	.section	.note.nv.tkinfo,"",@"SHT_NOTE"
	.sectionflags	@"SHF_NOTE_NV_TKINFO"
	.tkinfo
        /*0018*/ 	.word	0x00000002
        /*0030*/ 	.string	""
        /*0030*/ 	.string	"ptxas"
        /*0030*/ 	.string	"Cuda compilation tools, release 13.0, V13.0.88"
        /*0030*/ 	.string	"Build cuda_13.0.r13.0/compiler.36424714_0"
        /*0030*/ 	.string	"-arch sm_100 -m 64 "



//--------------------- .note.nv.cuinfo           --------------------------
	.section	.note.nv.cuinfo,"",@"SHT_NOTE"
	.sectionflags	@"SHF_NOTE_NV_CUINFO"
        /*0018*/ 	.short	0x0002
        /*001a*/ 	.short	0x0064
        /*001c*/ 	.short	0x0082
	.zero		2


//--------------------- .nv.info                  --------------------------
	.section	.nv.info,"",@"SHT_CUDA_INFO"
	.align	4


	//----- nvinfo : EIATTR_REGCOUNT
	.align		4
        /*0000*/ 	.byte	0x04, 0x2f
        /*0002*/ 	.short	(.L_1 - .L_0)
	.align		4
.L_0:
        /*0004*/ 	.word	index@(_Z10matrix_mulPiS_S_i)
        /*0008*/ 	.word	0x0000001f


	//----- nvinfo : EIATTR_FRAME_SIZE
	.align		4
.L_1:
        /*000c*/ 	.byte	0x04, 0x11
        /*000e*/ 	.short	(.L_3 - .L_2)
	.align		4
.L_2:
        /*0010*/ 	.word	index@(_Z10matrix_mulPiS_S_i)
        /*0014*/ 	.word	0x00000000


	//----- nvinfo : EIATTR_MIN_STACK_SIZE
	.align		4
.L_3:
        /*0018*/ 	.byte	0x04, 0x12
        /*001a*/ 	.short	(.L_5 - .L_4)
	.align		4
.L_4:
        /*001c*/ 	.word	index@(_Z10matrix_mulPiS_S_i)
        /*0020*/ 	.word	0x00000000
.L_5:


//--------------------- .nv.compat                --------------------------
	.section	.nv.compat,"",@"SHT_CUDA_COMPAT_INFO"
	.align	4
        /*0000*/ 	.byte	0x02, 0x09, 0x00, 0x00, 0x02, 0x02, 0x01, 0x00, 0x02, 0x05, 0x05, 0x00, 0x03, 0x07, 0x01, 0x01
        /*0010*/ 	.byte	0x02, 0x03, 0x00, 0x00, 0x02, 0x06, 0x01, 0x00, 0x04, 0x0b, 0x08, 0x00, 0x09, 0x00, 0x00, 0x00
        /*0020*/ 	.byte	0x00, 0x00, 0x00, 0x00


//--------------------- .nv.info._Z10matrix_mulPiS_S_i --------------------------
	.section	.nv.info._Z10matrix_mulPiS_S_i,"",@"SHT_CUDA_INFO"
	.sectionflags	@""
	.align	4


	//----- nvinfo : EIATTR_CUDA_API_VERSION
	.align		4
        /*0000*/ 	.byte	0x04, 0x37
        /*0002*/ 	.short	(.L_7 - .L_6)
.L_6:
        /*0004*/ 	.word	0x00000082


	//----- nvinfo : EIATTR_KPARAM_INFO
	.align		4
.L_7:
        /*0008*/ 	.byte	0x04, 0x17
        /*000a*/ 	.short	(.L_9 - .L_8)
.L_8:
        /*000c*/ 	.word	0x00000000
        /*0010*/ 	.short	0x0003
        /*0012*/ 	.short	0x0018
        /*0014*/ 	.byte	0x00, 0xf0, 0x11, 0x00


	//----- nvinfo : EIATTR_KPARAM_INFO
	.align		4
.L_9:
        /*0018*/ 	.byte	0x04, 0x17
        /*001a*/ 	.short	(.L_11 - .L_10)
.L_10:
        /*001c*/ 	.word	0x00000000
        /*0020*/ 	.short	0x0002
        /*0022*/ 	.short	0x0010
        /*0024*/ 	.byte	0x00, 0xf5, 0x21, 0x00


	//----- nvinfo : EIATTR_KPARAM_INFO
	.align		4
.L_11:
        /*0028*/ 	.byte	0x04, 0x17
        /*002a*/ 	.short	(.L_13 - .L_12)
.L_12:
        /*002c*/ 	.word	0x00000000
        /*0030*/ 	.short	0x0001
        /*0032*/ 	.short	0x0008
        /*0034*/ 	.byte	0x00, 0xf5, 0x21, 0x00


	//----- nvinfo : EIATTR_KPARAM_INFO
	.align		4
.L_13:
        /*0038*/ 	.byte	0x04, 0x17
        /*003a*/ 	.short	(.L_15 - .L_14)
.L_14:
        /*003c*/ 	.word	0x00000000
        /*0040*/ 	.short	0x0000
        /*0042*/ 	.short	0x0000
        /*0044*/ 	.byte	0x00, 0xf5, 0x21, 0x00


	//----- nvinfo : EIATTR_SPARSE_MMA_MASK
	.align		4
.L_15:
        /*0048*/ 	.byte	0x03, 0x50
        /*004a*/ 	.short	0x0000


	//----- nvinfo : EIATTR_MAXREG_COUNT
	.align		4
        /*004c*/ 	.byte	0x03, 0x1b
        /*004e*/ 	.short	0x00ff


	//----- nvinfo : EIATTR_MERCURY_ISA_VERSION
	.align		4
        /*0050*/ 	.byte	0x03, 0x5f
        /*0052*/ 	.short	0x0101


	//----- nvinfo : EIATTR_VRC_CTA_INIT_COUNT
	.align		4
        /*0054*/ 	.byte	0x02, 0x4a
	.zero		1
	.zero		1


	//----- nvinfo : EIATTR_EXIT_INSTR_OFFSETS
	.align		4
        /*0058*/ 	.byte	0x04, 0x1c
        /*005a*/ 	.short	(.L_17 - .L_16)


	//   ....[0]....
.L_16:
        /*005c*/ 	.word	0x00000ac0


	//----- nvinfo : EIATTR_CBANK_PARAM_SIZE
	.align		4
.L_17:
        /*0060*/ 	.byte	0x03, 0x19
        /*0062*/ 	.short	0x001c


	//----- nvinfo : EIATTR_PARAM_CBANK
	.align		4
        /*0064*/ 	.byte	0x04, 0x0a
        /*0066*/ 	.short	(.L_19 - .L_18)
	.align		4
.L_18:
        /*0068*/ 	.word	index@(.nv.constant0._Z10matrix_mulPiS_S_i)
        /*006c*/ 	.short	0x0380
        /*006e*/ 	.short	0x001c


	//----- nvinfo : EIATTR_SW_WAR
	.align		4
.L_19:
        /*0070*/ 	.byte	0x04, 0x36
        /*0072*/ 	.short	(.L_21 - .L_20)
.L_20:
        /*0074*/ 	.word	0x00000008
.L_21:


//--------------------- .nv.callgraph             --------------------------
	.section	.nv.callgraph,"",@"SHT_CUDA_CALLGRAPH"
	.align	4
	.sectionentsize	8
	.align		4
        /*0000*/ 	.word	0x00000000
	.align		4
        /*0004*/ 	.word	0xffffffff
	.align		4
        /*0008*/ 	.word	0x00000000
	.align		4
        /*000c*/ 	.word	0xfffffffe
	.align		4
        /*0010*/ 	.word	0x00000000
	.align		4
        /*0014*/ 	.word	0xfffffffd
	.align		4
        /*0018*/ 	.word	0x00000000
	.align		4
        /*001c*/ 	.word	0xfffffffc


//--------------------- .text._Z10matrix_mulPiS_S_i --------------------------
	.section	.text._Z10matrix_mulPiS_S_i,"ax",@progbits
	.align	128
        .global         _Z10matrix_mulPiS_S_i
        .type           _Z10matrix_mulPiS_S_i,@function
        .size           _Z10matrix_mulPiS_S_i,(.L_x_5 - _Z10matrix_mulPiS_S_i)
        .other          _Z10matrix_mulPiS_S_i,@"STO_CUDA_ENTRY STV_DEFAULT"
_Z10matrix_mulPiS_S_i:
.text._Z10matrix_mulPiS_S_i:
[----:B------:R-:W-:Y:S01]  /*0000*/  LDC R1, c[0x0][0x37c] ;  /* 0x0000df00ff017b82 */ /* 0x000fe20000000800 */
[----:B------:R-:W0:Y:S01]  /*0010*/  LDCU UR18, c[0x0][0x398] ;  /* 0x00007300ff1277ac */ /* 0x000e220008000800 */
[----:B------:R-:W1:Y:S06]  /*0020*/  S2R R0, SR_TID.X ;  /* 0x0000000000007919 */ /* 0x000e6c0000002100 */
[----:B------:R-:W1:Y:S01]  /*0030*/  S2UR UR4, SR_CTAID.X ;  /* 0x00000000000479c3 */ /* 0x000e620000002500 */
[----:B------:R-:W-:Y:S01]  /*0040*/  MOV R12, RZ ;  /* 0x000000ff000c7202 */ /* 0x000fe20000000f00 */
[----:B------:R-:W2:Y:S06]  /*0050*/  LDCU.64 UR16, c[0x0][0x358] ;  /* 0x00006b00ff1077ac */ /* 0x000eac0008000a00 */
[----:B------:R-:W1:Y:S01]  /*0060*/  LDC R5, c[0x0][0x360] ;  /* 0x0000d800ff057b82 */ /* 0x000e620000000800 */
[----:B0-----:R-:W-:Y:S01]  /*0070*/  IABS R6, UR18 ;  /* 0x0000001200067c13 */ /* 0x001fe20008000000 */
[----:B------:R-:W-:-:S03]  /*0080*/  UISETP.GE.AND UP0, UPT, UR18, 0x1, UPT ;  /* 0x000000011200788c */ /* 0x000fc6000bf06270 */
[----:B------:R-:W0:Y:S01]  /*0090*/  I2F.RP R4, R6 ;  /* 0x0000000600047306 */ /* 0x000e220000209400 */
[----:B-1----:R-:W-:-:S07]  /*00a0*/  IMAD R0, R5, UR4, R0 ;  /* 0x0000000405007c24 */ /* 0x002fce000f8e0200 */
[----:B0-----:R-:W0:Y:S01]  /*00b0*/  MUFU.RCP R4, R4 ;  /* 0x0000000400047308 */ /* 0x001e220000001000 */
[----:B------:R-:W-:Y:S02]  /*00c0*/  IABS R13, R0 ;  /* 0x00000000000d7213 */ /* 0x000fe40000000000 */
[----:B------:R-:W-:Y:S02]  /*00d0*/  ISETP.GE.AND P2, PT, R0, RZ, PT ;  /* 0x000000ff0000720c */ /* 0x000fe40003f46270 */
[----:B0-----:R-:W-:-:S04]  /*00e0*/  IADD3 R2, PT, PT, R4, 0xffffffe, RZ ;  /* 0x0ffffffe04027810 */ /* 0x001fc80007ffe0ff */
[----:B------:R0:W1:Y:S02]  /*00f0*/  F2I.FTZ.U32.TRUNC.NTZ R3, R2 ;  /* 0x0000000200037305 */ /* 0x000064000021f000 */
[----:B0-----:R-:W-:Y:S01]  /*0100*/  HFMA2 R2, -RZ, RZ, 0, 0 ;  /* 0x00000000ff027431 */ /* 0x001fe200000001ff */
[----:B-1----:R-:W-:-:S05]  /*0110*/  IADD3 R7, PT, PT, RZ, -R3, RZ ;  /* 0x80000003ff077210 */ /* 0x002fca0007ffe0ff */
[----:B------:R-:W-:-:S04]  /*0120*/  IMAD R5, R7, R6, RZ ;  /* 0x0000000607057224 */ /* 0x000fc800078e02ff */
[----:B------:R-:W-:-:S06]  /*0130*/  IMAD.HI.U32 R3, R3, R5, R2 ;  /* 0x0000000503037227 */ /* 0x000fcc00078e0002 */
[----:B------:R-:W-:-:S05]  /*0140*/  IMAD.HI.U32 R3, R3, R13, RZ ;  /* 0x0000000d03037227 */ /* 0x000fca00078e00ff */
[----:B------:R-:W-:-:S05]  /*0150*/  IADD3 R3, PT, PT, -R3, RZ, RZ ;  /* 0x000000ff03037210 */ /* 0x000fca0007ffe1ff */
[----:B------:R-:W-:-:S05]  /*0160*/  IMAD R13, R6, R3, R13 ;  /* 0x00000003060d7224 */ /* 0x000fca00078e020d */
[----:B------:R-:W-:-:S13]  /*0170*/  ISETP.GT.U32.AND P0, PT, R6, R13, PT ;  /* 0x0000000d0600720c */ /* 0x000fda0003f04070 */
[----:B------:R-:W-:Y:S02]  /*0180*/  @!P0 IADD3 R13, PT, PT, R13, -R6, RZ ;  /* 0x800000060d0d8210 */ /* 0x000fe40007ffe0ff */
[----:B------:R-:W-:Y:S02]  /*0190*/  ISETP.NE.AND P0, PT, RZ, UR18, PT ;  /* 0x00000012ff007c0c */ /* 0x000fe4000bf05270 */
[----:B------:R-:W-:-:S13]  /*01a0*/  ISETP.GT.U32.AND P1, PT, R6, R13, PT ;  /* 0x0000000d0600720c */ /* 0x000fda0003f24070 */
[----:B------:R-:W-:-:S04]  /*01b0*/  @!P1 IADD3 R13, PT, PT, R13, -R6, RZ ;  /* 0x800000060d0d9210 */ /* 0x000fc80007ffe0ff */
[----:B------:R-:W-:Y:S02]  /*01c0*/  @!P2 IADD3 R13, PT, PT, -R13, RZ, RZ ;  /* 0x000000ff0d0da210 */ /* 0x000fe40007ffe1ff */
[----:B------:R-:W-:Y:S01]  /*01d0*/  @!P0 LOP3.LUT R13, RZ, UR18, RZ, 0x33, !PT ;  /* 0x00000012ff0d8c12 */ /* 0x000fe2000f8e33ff */
[----:B--2---:R-:W-:Y:S06]  /*01e0*/  BRA.U !UP0, `(.L_x_0) ;  /* 0x0000000908287547 */ /* 0x004fec000b800000 */
[----:B------:R-:W-:Y:S01]  /*01f0*/  UISETP.GE.U32.AND UP1, UPT, UR18, 0x8, UPT ;  /* 0x000000081200788c */ /* 0x000fe2000bf26070 */
[----:B------:R-:W-:Y:S01]  /*0200*/  MOV R12, RZ ;  /* 0x000000ff000c7202 */ /* 0x000fe20000000f00 */
[----:B------:R-:W-:Y:S01]  /*0210*/  ULOP3.LUT UR19, UR18, 0x7, URZ, 0xc0, !UPT ;  /* 0x0000000712137892 */ /* 0x000fe2000f8ec0ff */
[----:B------:R-:W-:-:S03]  /*0220*/  UMOV UR4, URZ ;  /* 0x000000ff00047c82 */ /* 0x000fc60008000000 */
[----:B------:R-:W-:-:S03]  /*0230*/  UISETP.NE.AND UP0, UPT, UR19, URZ, UPT ;  /* 0x000000ff1300728c */ /* 0x000fc6000bf05270 */
[----:B------:R-:W-:Y:S08]  /*0240*/  BRA.U !UP1, `(.L_x_1) ;  /* 0x0000000109f87547 */ /* 0x000ff0000b800000 */
[----:B------:R-:W0:Y:S01]  /*0250*/  LDCU.64 UR20, c[0x0][0x388] ;  /* 0x00007100ff1477ac */ /* 0x000e220008000a00 */
[----:B------:R-:W-:Y:S02]  /*0260*/  HFMA2 R12, -RZ, RZ, 0, 0 ;  /* 0x00000000ff0c7431 */ /* 0x000fe400000001ff */
[----:B------:R-:W-:Y:S01]  /*0270*/  IMAD.IADD R14, R0, 0x1, -R13 ;  /* 0x00000001000e7824 */ /* 0x000fe200078e0a0d */
[----:B------:R-:W-:Y:S01]  /*0280*/  MOV R15, R13 ;  /* 0x0000000d000f7202 */ /* 0x000fe20000000f00 */
[----:B------:R-:W-:-:S04]  /*0290*/  ULOP3.LUT UR4, UR18, 0x7ffffff8, URZ, 0xc0, !UPT ;  /* 0x7ffffff812047892 */ /* 0x000fc8000f8ec0ff */
[----:B------:R-:W-:Y:S02]  /*02a0*/  UIADD3 UR5, UPT, UPT, -UR4, URZ, URZ ;  /* 0x000000ff04057290 */ /* 0x000fe4000fffe1ff */
[----:B0-----:R-:W-:Y:S02]  /*02b0*/  UIMAD.WIDE.U32 UR6, UR18, 0xc, UR20 ;  /* 0x0000000c120678a5 */ /* 0x001fe4000f8e0014 */
[----:B------:R-:W-:Y:S02]  /*02c0*/  UIMAD.WIDE.U32 UR8, UR18, 0x10, UR20 ;  /* 0x00000010120878a5 */ /* 0x000fe4000f8e0014 */
[----:B------:R-:W-:Y:S02]  /*02d0*/  UIMAD.WIDE.U32 UR10, UR18, 0x14, UR20 ;  /* 0x00000014120a78a5 */ /* 0x000fe4000f8e0014 */
[----:B------:R-:W-:Y:S02]  /*02e0*/  UIMAD.WIDE.U32 UR12, UR18, 0x18, UR20 ;  /* 0x00000018120c78a5 */ /* 0x000fe4000f8e0014 */
[----:B------:R-:W-:-:S12]  /*02f0*/  UIMAD.WIDE.U32 UR14, UR18, 0x1c, UR20 ;  /* 0x0000001c120e78a5 */ /* 0x000fd8000f8e0014 */
.L_x_2:
[----:B------:R-:W0:Y:S01]  /*0300*/  LDC.64 R2, c[0x0][0x380] ;  /* 0x0000e000ff027b82 */ /* 0x000e220000000a00 */
[----:B------:R-:W-:Y:S01]  /*0310*/  UIMAD.WIDE.U32 UR24, UR18, 0x4, UR20 ;  /* 0x00000004121878a5 */ /* 0x000fe2000f8e0014 */
[----:B------:R-:W-:Y:S01]  /*0320*/  MOV R8, 0x4 ;  /* 0x0000000400087802 */ /* 0x000fe20000000f00 */
[----:B------:R-:W-:-:S04]  /*0330*/  UIMAD.WIDE.U32 UR22, UR18, 0x8, UR20 ;  /* 0x00000008121678a5 */ /* 0x000fc8000f8e0014 */
[----:B------:R-:W-:Y:S01]  /*0340*/  MOV R4, UR24 ;  /* 0x0000001800047c02 */ /* 0x000fe20008000f00 */
[C---:B------:R-:W-:Y:S01]  /*0350*/  IMAD.WIDE R8, R15.reuse, R8, UR20 ;  /* 0x000000140f087e25 */ /* 0x040fe2000f8e0208 */
[----:B------:R-:W-:Y:S02]  /*0360*/  MOV R5, UR25 ;  /* 0x0000001900057c02 */ /* 0x000fe40008000f00 */
[----:B------:R-:W-:Y:S02]  /*0370*/  MOV R6, UR22 ;  /* 0x0000001600067c02 */ /* 0x000fe40008000f00 */
[----:B------:R-:W-:Y:S01]  /*0380*/  MOV R7, UR23 ;  /* 0x0000001700077c02 */ /* 0x000fe20008000f00 */
[----:B------:R-:W-:Y:S01]  /*0390*/  IMAD.WIDE R4, R15, 0x4, R4 ;  /* 0x000000040f047825 */ /* 0x000fe200078e0204 */
[----:B------:R1:W2:Y:S03]  /*03a0*/  LDG.E R20, desc[UR16][R8.64] ;  /* 0x0000001008147981 */ /* 0x0002a6000c1e1900 */
[----:B0-----:R-:W-:Y:S01]  /*03b0*/  IMAD.WIDE R2, R14, 0x4, R2 ;  /* 0x000000040e027825 */ /* 0x001fe200078e0202 */
[----:B------:R0:W3:Y:S04]  /*03c0*/  LDG.E R19, desc[UR16][R4.64] ;  /* 0x0000001004137981 */ /* 0x0000e8000c1e1900 */
[----:B------:R-:W2:Y:S01]  /*03d0*/  LDG.E R21, desc[UR16][R2.64] ;  /* 0x0000001002157981 */ /* 0x000ea2000c1e1900 */
[----:B------:R-:W-:-:S02]  /*03e0*/  IMAD.MOV.U32 R24, RZ, RZ, 0x4 ;  /* 0x00000004ff187424 */ /* 0x000fc400078e00ff */
[C---:B------:R-:W-:Y:S01]  /*03f0*/  IMAD.WIDE R6, R15.reuse, 0x4, R6 ;  /* 0x000000040f067825 */ /* 0x040fe200078e0206 */
[----:B------:R-:W3:Y:S01]  /*0400*/  LDG.E R18, desc[UR16][R2.64+0x4] ;  /* 0x0000041002127981 */ /* 0x000ee2000c1e1900 */
[----:B------:R-:W-:Y:S02]  /*0410*/  MOV R10, 0x4 ;  /* 0x00000004000a7802 */ /* 0x000fe40000000f00 */
[----:B------:R-:W-:Y:S01]  /*0420*/  IMAD.WIDE R24, R15, R24, UR6 ;  /* 0x000000060f187e25 */ /* 0x000fe2000f8e0218 */
[----:B------:R4:W5:Y:S01]  /*0430*/  LDG.E R17, desc[UR16][R6.64] ;  /* 0x0000001006117981 */ /* 0x000962000c1e1900 */
[----:B------:R-:W-:-:S03]  /*0440*/  MOV R26, 0x4 ;  /* 0x00000004001a7802 */ /* 0x000fc60000000f00 */
[----:B------:R-:W5:Y:S01]  /*0450*/  LDG.E R16, desc[UR16][R2.64+0x8] ;  /* 0x0000081002107981 */ /* 0x000f62000c1e1900 */
[----:B-1----:R-:W-:-:S03]  /*0460*/  IMAD.WIDE R8, R15, R10, UR8 ;  /* 0x000000080f087e25 */ /* 0x002fc6000f8e020a */
[----:B------:R-:W5:Y:S01]  /*0470*/  LDG.E R23, desc[UR16][R24.64] ;  /* 0x0000001018177981 */ /* 0x000f62000c1e1900 */
[----:B0-----:R-:W-:-:S03]  /*0480*/  IMAD.WIDE R4, R15, R26, UR10 ;  /* 0x0000000a0f047e25 */ /* 0x001fc6000f8e021a */
[----:B------:R-:W5:Y:S01]  /*0490*/  LDG.E R22, desc[UR16][R2.64+0xc] ;  /* 0x00000c1002167981 */ /* 0x000f62000c1e1900 */
[----:B------:R-:W-:Y:S01]  /*04a0*/  MOV R28, 0x4 ;  /* 0x00000004001c7802 */ /* 0x000fe20000000f00 */
[C---:B----4-:R-:W-:Y:S02]  /*04b0*/  IMAD.WIDE R6, R15.reuse, R10, UR12 ;  /* 0x0000000c0f067e25 */ /* 0x050fe4000f8e020a */
[----:B------:R-:W4:Y:S04]  /*04c0*/  LDG.E R9, desc[UR16][R8.64] ;  /* 0x0000001008097981 */ /* 0x000f28000c1e1900 */
[----:B------:R-:W4:Y:S01]  /*04d0*/  LDG.E R26, desc[UR16][R2.64+0x10] ;  /* 0x00001010021a7981 */ /* 0x000f22000c1e1900 */
[----:B------:R-:W-:-:S03]  /*04e0*/  IMAD.WIDE R10, R15, R28, UR14 ;  /* 0x0000000e0f0a7e25 */ /* 0x000fc6000f8e021c */
[----:B------:R-:W4:Y:S04]  /*04f0*/  LDG.E R4, desc[UR16][R4.64] ;  /* 0x0000001004047981 */ /* 0x000f28000c1e1900 */
[----:B------:R-:W4:Y:S04]  /*0500*/  LDG.E R27, desc[UR16][R2.64+0x14] ;  /* 0x00001410021b7981 */ /* 0x000f28000c1e1900 */
[----:B------:R0:W4:Y:S04]  /*0510*/  LDG.E R7, desc[UR16][R6.64] ;  /* 0x0000001006077981 */ /* 0x000128000c1e1900 */
[----:B------:R-:W4:Y:S04]  /*0520*/  LDG.E R24, desc[UR16][R2.64+0x18] ;  /* 0x0000181002187981 */ /* 0x000f28000c1e1900 */
[----:B------:R-:W4:Y:S04]  /*0530*/  LDG.E R10, desc[UR16][R10.64] ;  /* 0x000000100a0a7981 */ /* 0x000f28000c1e1900 */
[----:B------:R-:W4:Y:S01]  /*0540*/  LDG.E R25, desc[UR16][R2.64+0x1c] ;  /* 0x00001c1002197981 */ /* 0x000f22000c1e1900 */
[----:B------:R-:W-:-:S04]  /*0550*/  UIADD3 UR5, UPT, UPT, UR5, 0x8, URZ ;  /* 0x0000000805057890 */ /* 0x000fc8000fffe0ff */
[----:B------:R-:W-:Y:S01]  /*0560*/  UISETP.NE.AND UP1, UPT, UR5, URZ, UPT ;  /* 0x000000ff0500728c */ /* 0x000fe2000bf25270 */
[----:B0-----:R-:W-:Y:S02]  /*0570*/  MOV R6, UR18 ;  /* 0x0000001200067c02 */ /* 0x001fe40008000f00 */
[----:B------:R-:W-:Y:S02]  /*0580*/  IADD3 R14, PT, PT, R14, 0x8, RZ ;  /* 0x000000080e0e7810 */ /* 0x000fe40007ffe0ff */
[----:B------:R-:W-:Y:S01]  /*0590*/  LEA R15, R6, R15, 0x3 ;  /* 0x0000000f060f7211 */ /* 0x000fe200078e18ff */
[----:B--2---:R-:W-:-:S04]  /*05a0*/  IMAD R20, R21, R20, R12 ;  /* 0x0000001415147224 */ /* 0x004fc800078e020c */
[----:B---3--:R-:W-:-:S04]  /*05b0*/  IMAD R18, R18, R19, R20 ;  /* 0x0000001312127224 */ /* 0x008fc800078e0214 */
[----:B-----5:R-:W-:-:S04]  /*05c0*/  IMAD R16, R16, R17, R18 ;  /* 0x0000001110107224 */ /* 0x020fc800078e0212 */
[----:B------:R-:W-:-:S04]  /*05d0*/  IMAD R16, R22, R23, R16 ;  /* 0x0000001716107224 */ /* 0x000fc800078e0210 */
[----:B----4-:R-:W-:-:S04]  /*05e0*/  IMAD R9, R26, R9, R16 ;  /* 0x000000091a097224 */ /* 0x010fc800078e0210 */
[----:B------:R-:W-:-:S04]  /*05f0*/  IMAD R4, R27, R4, R9 ;  /* 0x000000041b047224 */ /* 0x000fc800078e0209 */
[----:B------:R-:W-:-:S04]  /*0600*/  IMAD R7, R24, R7, R4 ;  /* 0x0000000718077224 */ /* 0x000fc800078e0204 */
[----:B------:R-:W-:Y:S01]  /*0610*/  IMAD R12, R25, R10, R7 ;  /* 0x0000000a190c7224 */ /* 0x000fe200078e0207 */
[----:B------:R-:W-:Y:S06]  /*0620*/  BRA.U UP1, `(.L_x_2) ;  /* 0xfffffffd01347547 */ /* 0x000fec000b83ffff */
.L_x_1:
[----:B------:R-:W-:Y:S05]  /*0630*/  BRA.U !UP0, `(.L_x_0) ;  /* 0x0000000508147547 */ /* 0x000fea000b800000 */
[----:B------:R-:W-:Y:S01]  /*0640*/  UISETP.GE.U32.AND UP0, UPT, UR19, 0x4, UPT ;  /* 0x000000041300788c */ /* 0x000fe2000bf06070 */
[----:B------:R-:W-:Y:S01]  /*0650*/  IADD3 R2, PT, PT, R0, -R13, RZ ;  /* 0x8000000d00027210 */ /* 0x000fe20007ffe0ff */
[----:B------:R-:W-:-:S04]  /*0660*/  ULOP3.LUT UR5, UR18, 0x3, URZ, 0xc0, !UPT ;  /* 0x0000000312057892 */ /* 0x000fc8000f8ec0ff */
[----:B------:R-:W-:-:S03]  /*0670*/  UISETP.NE.AND UP1, UPT, UR5, URZ, UPT ;  /* 0x000000ff0500728c */ /* 0x000fc6000bf25270 */
[----:B------:R-:W-:Y:S08]  /*0680*/  BRA.U !UP0, `(.L_x_3) ;  /* 0x0000000108687547 */ /* 0x000ff0000b800000 */
[----:B------:R-:W0:Y:S01]  /*0690*/  LDC.64 R6, c[0x0][0x388] ;  /* 0x0000e200ff067b82 */ /* 0x000e220000000a00 */
[----:B------:R-:W-:Y:S01]  /*06a0*/  IMAD.U32 R8, RZ, RZ, UR4 ;  /* 0x00000004ff087e24 */ /* 0x000fe2000f8e00ff */
[----:B------:R-:W-:Y:S02]  /*06b0*/  IADD3 R3, PT, PT, R2, UR4, RZ ;  /* 0x0000000402037c10 */ /* 0x000fe4000fffe0ff */
[----:B------:R-:W-:Y:S01]  /*06c0*/  MOV R11, UR18 ;  /* 0x00000012000b7c02 */ /* 0x000fe20008000f00 */
[----:B------:R-:W-:-:S03]  /*06d0*/  IMAD R9, R8, UR18, R13 ;  /* 0x0000001208097c24 */ /* 0x000fc6000f8e020d */
[----:B------:R-:W1:Y:S01]  /*06e0*/  LDC.64 R4, c[0x0][0x380] ;  /* 0x0000e000ff047b82 */ /* 0x000e620000000a00 */
[----:B------:R-:W-:Y:S01]  /*06f0*/  MOV R15, UR18 ;  /* 0x00000012000f7c02 */ /* 0x000fe20008000f00 */
[----:B0-----:R-:W-:Y:S01]  /*0700*/  IMAD.WIDE R6, R9, 0x4, R6 ;  /* 0x0000000409067825 */ /* 0x001fe200078e0206 */
[----:B------:R-:W-:-:S05]  /*0710*/  MOV R9, UR18 ;  /* 0x0000001200097c02 */ /* 0x000fca0008000f00 */
[----:B------:R-:W-:Y:S02]  /*0720*/  IMAD.WIDE.U32 R8, R9, 0x4, R6 ;  /* 0x0000000409087825 */ /* 0x000fe400078e0006 */
[----:B------:R-:W2:Y:S02]  /*0730*/  LDG.E R6, desc[UR16][R6.64] ;  /* 0x0000001006067981 */ /* 0x000ea4000c1e1900 */
[----:B-1----:R-:W-:-:S04]  /*0740*/  IMAD.WIDE R4, R3, 0x4, R4 ;  /* 0x0000000403047825 */ /* 0x002fc800078e0204 */
[----:B------:R-:W-:Y:S01]  /*0750*/  IMAD.WIDE.U32 R10, R11, 0x4, R8 ;  /* 0x000000040b0a7825 */ /* 0x000fe200078e0008 */
[----:B------:R-:W2:Y:S04]  /*0760*/  LDG.E R3, desc[UR16][R4.64] ;  /* 0x0000001004037981 */ /* 0x000ea8000c1e1900 */
[----:B------:R-:W3:Y:S01]  /*0770*/  LDG.E R8, desc[UR16][R8.64] ;  /* 0x0000001008087981 */ /* 0x000ee2000c1e1900 */
[----:B------:R-:W-:-:S03]  /*0780*/  IMAD.WIDE.U32 R14, R15, 0x4, R10 ;  /* 0x000000040f0e7825 */ /* 0x000fc600078e000a */
[----:B------:R-:W3:Y:S04]  /*0790*/  LDG.E R16, desc[UR16][R4.64+0x4] ;  /* 0x0000041004107981 */ /* 0x000ee8000c1e1900 */
[----:B------:R-:W4:Y:S04]  /*07a0*/  LDG.E R17, desc[UR16][R10.64] ;  /* 0x000000100a117981 */ /* 0x000f28000c1e1900 */
[----:B------:R-:W4:Y:S04]  /*07b0*/  LDG.E R18, desc[UR16][R4.64+0x8] ;  /* 0x0000081004127981 */ /* 0x000f28000c1e1900 */
[----:B------:R-:W5:Y:S04]  /*07c0*/  LDG.E R20, desc[UR16][R4.64+0xc] ;  /* 0x00000c1004147981 */ /* 0x000f68000c1e1900 */
[----:B------:R-:W5:Y:S01]  /*07d0*/  LDG.E R14, desc[UR16][R14.64] ;  /* 0x000000100e0e7981 */ /* 0x000f62000c1e1900 */
[----:B------:R-:W-:Y:S01]  /*07e0*/  UIADD3 UR4, UPT, UPT, UR4, 0x4, URZ ;  /* 0x0000000404047890 */ /* 0x000fe2000fffe0ff */
[----:B--2---:R-:W-:-:S04]  /*07f0*/  IMAD R3, R3, R6, R12 ;  /* 0x0000000603037224 */ /* 0x004fc800078e020c */
[----:B---3--:R-:W-:-:S04]  /*0800*/  IMAD R3, R16, R8, R3 ;  /* 0x0000000810037224 */ /* 0x008fc800078e0203 */
[----:B----4-:R-:W-:-:S04]  /*0810*/  IMAD R3, R18, R17, R3 ;  /* 0x0000001112037224 */ /* 0x010fc800078e0203 */
[----:B-----5:R-:W-:-:S07]  /*0820*/  IMAD R12, R20, R14, R3 ;  /* 0x0000000e140c7224 */ /* 0x020fce00078e0203 */
.L_x_3:
[----:B------:R-:W-:Y:S05]  /*0830*/  BRA.U !UP1, `(.L_x_0) ;  /* 0x0000000109947547 */ /* 0x000fea000b800000 */
[----:B------:R-:W-:Y:S01]  /*0840*/  UISETP.NE.AND UP0, UPT, UR5, 0x1, UPT ;  /* 0x000000010500788c */ /* 0x000fe2000bf05270 */
[----:B------:R-:W-:Y:S01]  /*0850*/  MOV R4, UR4 ;  /* 0x0000000400047c02 */ /* 0x000fe20008000f00 */
[----:B------:R-:W-:Y:S02]  /*0860*/  ULOP3.LUT UR5, UR18, 0x1, URZ, 0xc0, !UPT ;  /* 0x0000000112057892 */ /* 0x000fe4000f8ec0ff */
[----:B------:R-:W-:Y:S02]  /*0870*/  MOV R5, UR18 ;  /* 0x0000001200057c02 */ /* 0x000fe40008000f00 */
[----:B------:R-:W-:Y:S01]  /*0880*/  UISETP.NE.U32.AND UP1, UPT, UR5, 0x1, UPT ;  /* 0x000000010500788c */ /* 0x000fe2000bf25070 */
[----:B------:R-:W-:-:S04]  /*0890*/  PLOP3.LUT P0, PT, PT, PT, UP0, 0x80, 0x8 ;  /* 0x000000000008781c */ /* 0x000fc80003f0f008 */
[----:B------:R-:W0:Y:S01]  /*08a0*/  @UP0 LDCU.128 UR8, c[0x0][0x380] ;  /* 0x00007000ff0807ac */ /* 0x000e220008000c00 */
[----:B------:R-:W-:-:S05]  /*08b0*/  PLOP3.LUT P1, PT, PT, PT, UP1, 0x80, 0x8 ;  /* 0x000000000008781c */ /* 0x000fca0003f2f018 */
[----:B------:R-:W1:Y:S03]  /*08c0*/  @!UP1 LDCU.128 UR12, c[0x0][0x380] ;  /* 0x00007000ff0c97ac */ /* 0x000e660008000c00 */
[----:B------:R-:W-:Y:S01]  /*08d0*/  @P0 IMAD R3, R4, UR18, R13 ;  /* 0x0000001204030c24 */ /* 0x000fe2000f8e020d */
[----:B0-----:R-:W-:Y:S01]  /*08e0*/  MOV R10, UR10 ;  /* 0x0000000a000a7c02 */ /* 0x001fe20008000f00 */
[----:B------:R-:W-:Y:S01]  /*08f0*/  IMAD.U32 R7, RZ, RZ, UR9 ;  /* 0x00000009ff077e24 */ /* 0x000fe2000f8e00ff */
[----:B------:R-:W-:Y:S02]  /*0900*/  MOV R11, UR11 ;  /* 0x0000000b000b7c02 */ /* 0x000fe40008000f00 */
[----:B------:R-:W-:Y:S01]  /*0910*/  MOV R6, UR8 ;  /* 0x0000000800067c02 */ /* 0x000fe20008000f00 */
[----:B------:R-:W-:Y:S01]  /*0920*/  @P0 IMAD.WIDE R10, R3, 0x4, R10 ;  /* 0x00000004030a0825 */ /* 0x000fe200078e020a */
[----:B------:R-:W-:Y:S01]  /*0930*/  @P0 IADD3 R3, PT, PT, R2, UR4, RZ ;  /* 0x0000000402030c10 */ /* 0x000fe2000fffe0ff */
[----:B------:R-:W-:Y:S01]  /*0940*/  @UP0 UIADD3 UR4, UPT, UPT, UR4, 0x2, URZ ;  /* 0x0000000204040890 */ /* 0x000fe2000fffe0ff */
[----:B-1----:R-:W-:-:S02]  /*0950*/  MOV R8, UR12 ;  /* 0x0000000c00087c02 */ /* 0x002fc40008000f00 */
[----:B------:R-:W-:Y:S01]  /*0960*/  MOV R9, UR13 ;  /* 0x0000000d00097c02 */ /* 0x000fe20008000f00 */
[----:B------:R-:W-:Y:S01]  /*0970*/  @P0 IMAD.WIDE R6, R3, 0x4, R6 ;  /* 0x0000000403060825 */ /* 0x000fe200078e0206 */
[----:B------:R-:W-:Y:S01]  /*0980*/  MOV R14, UR14 ;  /* 0x0000000e000e7c02 */ /* 0x000fe20008000f00 */
[----:B------:R-:W2:Y:S01]  /*0990*/  @P0 LDG.E R16, desc[UR16][R10.64] ;  /* 0x000000100a100981 */ /* 0x000ea2000c1e1900 */
[----:B------:R-:W-:Y:S01]  /*09a0*/  MOV R18, UR4 ;  /* 0x0000000400127c02 */ /* 0x000fe20008000f00 */
[----:B------:R-:W-:Y:S01]  /*09b0*/  @P0 IMAD.WIDE.U32 R4, R5, 0x4, R10 ;  /* 0x0000000405040825 */ /* 0x000fe200078e000a */
[----:B------:R-:W-:Y:S01]  /*09c0*/  @!P1 IADD3 R3, PT, PT, R2, UR4, RZ ;  /* 0x0000000402039c10 */ /* 0x000fe2000fffe0ff */
[----:B------:R-:W2:Y:S01]  /*09d0*/  @P0 LDG.E R17, desc[UR16][R6.64] ;  /* 0x0000001006110981 */ /* 0x000ea2000c1e1900 */
[----:B------:R-:W-:Y:S01]  /*09e0*/  MOV R15, UR15 ;  /* 0x0000000f000f7c02 */ /* 0x000fe20008000f00 */
[----:B------:R-:W-:Y:S02]  /*09f0*/  @!P1 IMAD R13, R18, UR18, R13 ;  /* 0x00000012120d9c24 */ /* 0x000fe4000f8e020d */
[----:B------:R-:W-:Y:S01]  /*0a00*/  @!P1 IMAD.WIDE R2, R3, 0x4, R8 ;  /* 0x0000000403029825 */ /* 0x000fe200078e0208 */
[----:B------:R-:W3:Y:S03]  /*0a10*/  @P0 LDG.E R19, desc[UR16][R6.64+0x4] ;  /* 0x0000041006130981 */ /* 0x000ee6000c1e1900 */
[----:B------:R-:W-:Y:S01]  /*0a20*/  @!P1 IMAD.WIDE R8, R13, 0x4, R14 ;  /* 0x000000040d089825 */ /* 0x000fe200078e020e */
[----:B------:R-:W3:Y:S04]  /*0a30*/  @P0 LDG.E R4, desc[UR16][R4.64] ;  /* 0x0000001004040981 */ /* 0x000ee8000c1e1900 */
[----:B------:R-:W4:Y:S04]  /*0a40*/  @!P1 LDG.E R3, desc[UR16][R2.64] ;  /* 0x0000001002039981 */ /* 0x000f28000c1e1900 */
[----:B------:R-:W4:Y:S01]  /*0a50*/  @!P1 LDG.E R8, desc[UR16][R8.64] ;  /* 0x0000001008089981 */ /* 0x000f22000c1e1900 */
[----:B--2---:R-:W-:-:S04]  /*0a60*/  @P0 IMAD R16, R17, R16, R12 ;  /* 0x0000001011100224 */ /* 0x004fc800078e020c */
[----:B---3--:R-:W-:-:S04]  /*0a70*/  @P0 IMAD R12, R19, R4, R16 ;  /* 0x00000004130c0224 */ /* 0x008fc800078e0210 */
[----:B----4-:R-:W-:-:S07]  /*0a80*/  @!P1 IMAD R12, R3, R8, R12 ;  /* 0x00000008030c9224 */ /* 0x010fce00078e020c */
.L_x_0:
[----:B------:R-:W0:Y:S02]  /*0a90*/  LDC.64 R2, c[0x0][0x390] ;  /* 0x0000e400ff027b82 */ /* 0x000e240000000a00 */
[----:B0-----:R-:W-:-:S05]  /*0aa0*/  IMAD.WIDE R2, R0, 0x4, R2 ;  /* 0x0000000400027825 */ /* 0x001fca00078e0202 */
[----:B------:R-:W-:Y:S01]  /*0ab0*/  STG.E desc[UR16][R2.64], R12 ;  /* 0x0000000c02007986 */ /* 0x000fe2000c101910 */
[----:B------:R-:W-:Y:S05]  /*0ac0*/  EXIT ;  /* 0x000000000000794d */ /* 0x000fea0003800000 */
.L_x_4:
[----:B------:R-:W-:-:S00]  /*0ad0*/  BRA `(.L_x_4) ;  /* 0xfffffffc00fc7947 */ /* 0x000fc0000383ffff */
[----:B------:R-:W-:-:S00]  /*0ae0*/  NOP ;  /* 0x0000000000007918 */ /* 0x000fc00000000000 */
        /* <DEDUP_REMOVED lines=9> */
.L_x_5:


//--------------------- .nv.shared.reserved.0     --------------------------
	.section	.nv.shared.reserved.0,"aw",@nobits
	.weak		__nv_reservedSMEM_offset_0_alias
	.size		__nv_reservedSMEM_offset_0_alias, 0, 64
	.other		__nv_reservedSMEM_offset_0_alias,@"STO_CUDA_RESERVED_SHARED STV_DEFAULT"
__nv_reservedSMEM_offset_0_alias:
	.zero		0
	.zero		64


//--------------------- .nv.constant0._Z10matrix_mulPiS_S_i --------------------------
	.section	.nv.constant0._Z10matrix_mulPiS_S_i,"a",@progbits
	.sectionflags	@""
	.align	4
.nv.constant0._Z10matrix_mulPiS_S_i:
	.zero		924


//--------------------- SYMBOLS --------------------------

	.type		.nv.reservedSmem.offset0,@object
	.size		.nv.reservedSmem.offset0,0x4
